//
// Generated by NVIDIA NVVM Compiler
//
// Compiler Build ID: CL-36424714
// Cuda compilation tools, release 13.0, V13.0.88
// Based on NVVM 20.0.0
//

.version 9.0
.target sm_100
.address_size 64

	// .globl	_Z25matrixMultiplicationTiledPiS_S_ii
// _ZZ25matrixMultiplicationTiledPiS_S_iiE1A has been demoted
// _ZZ25matrixMultiplicationTiledPiS_S_iiE1B has been demoted

.visible .entry _Z25matrixMultiplicationTiledPiS_S_ii(
	.param .u64 .ptr .align 1 _Z25matrixMultiplicationTiledPiS_S_ii_param_0,
	.param .u64 .ptr .align 1 _Z25matrixMultiplicationTiledPiS_S_ii_param_1,
	.param .u64 .ptr .align 1 _Z25matrixMultiplicationTiledPiS_S_ii_param_2,
	.param .u32 _Z25matrixMultiplicationTiledPiS_S_ii_param_3,
	.param .u32 _Z25matrixMultiplicationTiledPiS_S_ii_param_4
)
{
	.reg .pred 	%p<11>;
	.reg .b32 	%r<166>;
	.reg .b64 	%rd<13>;
	// demoted variable
	.shared .align 4 .b8 _ZZ25matrixMultiplicationTiledPiS_S_iiE1A[4096];
	// demoted variable
	.shared .align 4 .b8 _ZZ25matrixMultiplicationTiledPiS_S_iiE1B[4096];
	ld.param.u64 	%rd3, [_Z25matrixMultiplicationTiledPiS_S_ii_param_0];
	ld.param.u64 	%rd4, [_Z25matrixMultiplicationTiledPiS_S_ii_param_1];
	ld.param.u64 	%rd5, [_Z25matrixMultiplicationTiledPiS_S_ii_param_2];
	ld.param.u32 	%r44, [_Z25matrixMultiplicationTiledPiS_S_ii_param_3];
	ld.param.u32 	%r45, [_Z25matrixMultiplicationTiledPiS_S_ii_param_4];
	mov.u32 	%r47, %ctaid.y;
	mov.u32 	%r1, %tid.y;
	mad.lo.s32 	%r2, %r45, %r47, %r1;
	mov.u32 	%r48, %ctaid.x;
	mov.u32 	%r3, %tid.x;
	mad.lo.s32 	%r4, %r45, %r48, %r3;
	div.s32 	%r5, %r44, %r45;
	setp.lt.s32 	%p1, %r5, 1;
	mov.b32 	%r164, 0;
	@%p1 bra 	$L__BB0_15;
	mad.lo.s32 	%r6, %r2, %r44, %r3;
	mul.lo.s32 	%r7, %r45, %r1;
	and.b32  	%r8, %r45, 7;
	and.b32  	%r9, %r45, 3;
	and.b32  	%r10, %r45, 2147483640;
	and.b32  	%r11, %r45, 1;
	neg.s32 	%r12, %r10;
	shl.b32 	%r13, %r45, 5;
	shl.b32 	%r50, %r7, 2;
	mov.u32 	%r51, _ZZ25matrixMultiplicationTiledPiS_S_iiE1A;
	add.s32 	%r52, %r50, %r51;
	add.s32 	%r14, %r52, 16;
	shl.b32 	%r15, %r45, 2;
	cvta.to.global.u64 	%rd1, %rd3;
	cvta.to.global.u64 	%rd2, %rd4;
	mov.b32 	%r149, 0;
	mov.u32 	%r164, %r149;
$L__BB0_2:
	setp.lt.s32 	%p2, %r45, 1;
	mul.lo.s32 	%r53, %r149, %r45;
	add.s32 	%r54, %r6, %r53;
	mul.wide.u32 	%rd6, %r54, 4;
	add.s64 	%rd7, %rd1, %rd6;
	ld.global.u32 	%r55, [%rd7];
	add.s32 	%r56, %r7, %r3;
	shl.b32 	%r57, %r56, 2;
	mov.u32 	%r58, _ZZ25matrixMultiplicationTiledPiS_S_iiE1A;
	add.s32 	%r59, %r58, %r57;
	st.shared.u32 	[%r59], %r55;
	add.s32 	%r60, %r53, %r1;
	mad.lo.s32 	%r61, %r60, %r44, %r4;
	mul.wide.u32 	%rd8, %r61, 4;
	add.s64 	%rd9, %rd2, %rd8;
	ld.global.u32 	%r62, [%rd9];
	mov.u32 	%r63, _ZZ25matrixMultiplicationTiledPiS_S_iiE1B;
	add.s32 	%r64, %r63, %r57;
	st.shared.u32 	[%r64], %r62;
	bar.sync 	0;
	@%p2 bra 	$L__BB0_14;
	setp.lt.u32 	%p3, %r45, 8;
	mov.b32 	%r159, 0;
	@%p3 bra 	$L__BB0_6;
	shl.b32 	%r67, %r3, 2;
	add.s32 	%r152, %r63, %r67;
	mov.u32 	%r151, %r14;
	mov.u32 	%r153, %r12;
$L__BB0_5:
	.pragma "nounroll";
	ld.shared.u32 	%r69, [%r151+-16];
	ld.shared.u32 	%r70, [%r152];
	mad.lo.s32 	%r71, %r70, %r69, %r164;
	ld.shared.u32 	%r72, [%r151+-12];
	add.s32 	%r73, %r152, %r15;
	ld.shared.u32 	%r74, [%r73];
	mad.lo.s32 	%r75, %r74, %r72, %r71;
	ld.shared.u32 	%r76, [%r151+-8];
	add.s32 	%r77, %r73, %r15;
	ld.shared.u32 	%r78, [%r77];
	mad.lo.s32 	%r79, %r78, %r76, %r75;
	ld.shared.u32 	%r80, [%r151+-4];
	add.s32 	%r81, %r77, %r15;
	ld.shared.u32 	%r82, [%r81];
	mad.lo.s32 	%r83, %r82, %r80, %r79;
	ld.shared.u32 	%r84, [%r151];
	add.s32 	%r85, %r81, %r15;
	ld.shared.u32 	%r86, [%r85];
	mad.lo.s32 	%r87, %r86, %r84, %r83;
	ld.shared.u32 	%r88, [%r151+4];
	add.s32 	%r89, %r85, %r15;
	ld.shared.u32 	%r90, [%r89];
	mad.lo.s32 	%r91, %r90, %r88, %r87;
	ld.shared.u32 	%r92, [%r151+8];
	add.s32 	%r93, %r89, %r15;
	ld.shared.u32 	%r94, [%r93];
	mad.lo.s32 	%r95, %r94, %r92, %r91;
	ld.shared.u32 	%r96, [%r151+12];
	add.s32 	%r97, %r93, %r15;
	ld.shared.u32 	%r98, [%r97];
	mad.lo.s32 	%r164, %r98, %r96, %r95;
	add.s32 	%r153, %r153, 8;
	add.s32 	%r152, %r152, %r13;
	add.s32 	%r151, %r151, 32;
	setp.ne.s32 	%p4, %r153, 0;
	mov.u32 	%r159, %r10;
	@%p4 bra 	$L__BB0_5;
$L__BB0_6:
	setp.eq.s32 	%p5, %r8, 0;
	@%p5 bra 	$L__BB0_14;
	add.s32 	%r100, %r8, -1;
	setp.lt.u32 	%p6, %r100, 3;
	@%p6 bra 	$L__BB0_9;
	add.s32 	%r101, %r159, %r7;
	shl.b32 	%r102, %r101, 2;
	mov.u32 	%r103, _ZZ25matrixMultiplicationTiledPiS_S_iiE1A;
	add.s32 	%r104, %r103, %r102;
	ld.shared.u32 	%r105, [%r104];
	mad.lo.s32 	%r106, %r159, %r45, %r3;
	shl.b32 	%r107, %r106, 2;
	mov.u32 	%r108, _ZZ25matrixMultiplicationTiledPiS_S_iiE1B;
	add.s32 	%r109, %r108, %r107;
	ld.shared.u32 	%r110, [%r109];
	mad.lo.s32 	%r111, %r110, %r105, %r164;
	ld.shared.u32 	%r112, [%r104+4];
	add.s32 	%r113, %r109, %r15;
	ld.shared.u32 	%r114, [%r113];
	mad.lo.s32 	%r115, %r114, %r112, %r111;
	ld.shared.u32 	%r116, [%r104+8];
	add.s32 	%r117, %r113, %r15;
	ld.shared.u32 	%r118, [%r117];
	mad.lo.s32 	%r119, %r118, %r116, %r115;
	ld.shared.u32 	%r120, [%r104+12];
	add.s32 	%r121, %r117, %r15;
	ld.shared.u32 	%r122, [%r121];
	mad.lo.s32 	%r164, %r122, %r120, %r119;
	add.s32 	%r159, %r159, 4;
$L__BB0_9:
	setp.eq.s32 	%p7, %r9, 0;
	@%p7 bra 	$L__BB0_14;
	setp.eq.s32 	%p8, %r9, 1;
	@%p8 bra 	$L__BB0_12;
	add.s32 	%r124, %r159, %r7;
	shl.b32 	%r125, %r124, 2;
	mov.u32 	%r126, _ZZ25matrixMultiplicationTiledPiS_S_iiE1A;
	add.s32 	%r127, %r126, %r125;
	ld.shared.u32 	%r128, [%r127];
	mad.lo.s32 	%r129, %r159, %r45, %r3;
	shl.b32 	%r130, %r129, 2;
	mov.u32 	%r131, _ZZ25matrixMultiplicationTiledPiS_S_iiE1B;
	add.s32 	%r132, %r131, %r130;
	ld.shared.u32 	%r133, [%r132];
	mad.lo.s32 	%r134, %r133, %r128, %r164;
	ld.shared.u32 	%r135, [%r127+4];
	add.s32 	%r136, %r132, %r15;
	ld.shared.u32 	%r137, [%r136];
	mad.lo.s32 	%r164, %r137, %r135, %r134;
	add.s32 	%r159, %r159, 2;
$L__BB0_12:
	setp.eq.s32 	%p9, %r11, 0;
	@%p9 bra 	$L__BB0_14;
	add.s32 	%r138, %r159, %r7;
	shl.b32 	%r139, %r138, 2;
	mov.u32 	%r140, _ZZ25matrixMultiplicationTiledPiS_S_iiE1A;
	add.s32 	%r141, %r140, %r139;
	ld.shared.u32 	%r142, [%r141];
	mad.lo.s32 	%r143, %r159, %r45, %r3;
	shl.b32 	%r144, %r143, 2;
	mov.u32 	%r145, _ZZ25matrixMultiplicationTiledPiS_S_iiE1B;
	add.s32 	%r146, %r145, %r144;
	ld.shared.u32 	%r147, [%r146];
	mad.lo.s32 	%r164, %r147, %r142, %r164;
$L__BB0_14:
	bar.sync 	0;
	add.s32 	%r149, %r149, 1;
	setp.ne.s32 	%p10, %r149, %r5;
	@%p10 bra 	$L__BB0_2;
$L__BB0_15:
	cvta.to.global.u64 	%rd10, %rd5;
	mad.lo.s32 	%r148, %r2, %r44, %r4;
	mul.wide.s32 	%rd11, %r148, 4;
	add.s64 	%rd12, %rd10, %rd11;
	st.global.u32 	[%rd12], %r164;
	ret;

}


// ===== COMPILED SASS (sm_100) =====

	.target	sm_100

	.elftype	@"ET_EXEC"


//--------------------- .note.nv.tkinfo           --------------------------
	.section	.note.nv.tkinfo,"",@"SHT_NOTE"
	.sectionflags	@"SHF_NOTE_NV_TKINFO"
	.tkinfo
        /*0018*/ 	.word	0x00000002
        /*0030*/ 	.string	""
        /*0030*/ 	.string	"ptxas"
        /*0030*/ 	.string	"Cuda compilation tools, release 13.0, V13.0.88"
        /*0030*/ 	.string	"Build cuda_13.0.r13.0/compiler.36424714_0"
        /*0030*/ 	.string	"-arch sm_100 -m 64 "



//--------------------- .note.nv.cuinfo           --------------------------
	.section	.note.nv.cuinfo,"",@"SHT_NOTE"
	.sectionflags	@"SHF_NOTE_NV_CUINFO"
        /*0018*/ 	.short	0x0002
        /*001a*/ 	.short	0x0064
        /*001c*/ 	.short	0x0082
	.zero		2


//--------------------- .nv.info                  --------------------------
	.section	.nv.info,"",@"SHT_CUDA_INFO"
	.align	4


	//----- nvinfo : EIATTR_REGCOUNT
	.align		4
        /*0000*/ 	.byte	0x04, 0x2f
        /*0002*/ 	.short	(.L_1 - .L_0)
	.align		4
.L_0:
        /*0004*/ 	.word	index@(_Z25matrixMultiplicationTiledPiS_S_ii)
        /*0008*/ 	.word	0x0000001f


	//----- nvinfo : EIATTR_FRAME_SIZE
	.align		4
.L_1:
        /*000c*/ 	.byte	0x04, 0x11
        /*000e*/ 	.short	(.L_3 - .L_2)
	.align		4
.L_2:
        /*0010*/ 	.word	index@(_Z25matrixMultiplicationTiledPiS_S_ii)
        /*0014*/ 	.word	0x00000000


	//----- nvinfo : EIATTR_MIN_STACK_SIZE
	.align		4
.L_3:
        /*0018*/ 	.byte	0x04, 0x12
        /*001a*/ 	.short	(.L_5 - .L_4)
	.align		4
.L_4:
        /*001c*/ 	.word	index@(_Z25matrixMultiplicationTiledPiS_S_ii)
        /*0020*/ 	.word	0x00000000
.L_5:


//--------------------- .nv.compat                --------------------------
	.section	.nv.compat,"",@"SHT_CUDA_COMPAT_INFO"
	.align	4
        /*0000*/ 	.byte	0x02, 0x09, 0x00, 0x00, 0x02, 0x02, 0x01, 0x00, 0x02, 0x05, 0x05, 0x00, 0x03, 0x07, 0x01, 0x01
        /*0010*/ 	.byte	0x02, 0x03, 0x00, 0x00, 0x02, 0x06, 0x01, 0x00, 0x04, 0x0b, 0x08, 0x00, 0x09, 0x00, 0x00, 0x00
        /*0020*/ 	.byte	0x00, 0x00, 0x00, 0x00


//--------------------- .nv.info._Z25matrixMultiplicationTiledPiS_S_ii --------------------------
	.section	.nv.info._Z25matrixMultiplicationTiledPiS_S_ii,"",@"SHT_CUDA_INFO"
	.sectionflags	@""
	.align	4


	//----- nvinfo : EIATTR_CUDA_API_VERSION
	.align		4
        /*0000*/ 	.byte	0x04, 0x37
        /*0002*/ 	.short	(.L_7 - .L_6)
.L_6:
        /*0004*/ 	.word	0x00000082


	//----- nvinfo : EIATTR_KPARAM_INFO
	.align		4
.L_7:
        /*0008*/ 	.byte	0x04, 0x17
        /*000a*/ 	.short	(.L_9 - .L_8)
.L_8:
        /*000c*/ 	.word	0x00000000
        /*0010*/ 	.short	0x0004
        /*0012*/ 	.short	0x001c
        /*0014*/ 	.byte	0x00, 0xf0, 0x11, 0x00


	//----- nvinfo : EIATTR_KPARAM_INFO
	.align		4
.L_9:
        /*0018*/ 	.byte	0x04, 0x17
        /*001a*/ 	.short	(.L_11 - .L_10)
.L_10:
        /*001c*/ 	.word	0x00000000
        /*0020*/ 	.short	0x0003
        /*0022*/ 	.short	0x0018
        /*0024*/ 	.byte	0x00, 0xf0, 0x11, 0x00


	//----- nvinfo : EIATTR_KPARAM_INFO
	.align		4
.L_11:
        /*0028*/ 	.byte	0x04, 0x17
        /*002a*/ 	.short	(.L_13 - .L_12)
.L_12:
        /*002c*/ 	.word	0x00000000
        /*0030*/ 	.short	0x0002
        /*0032*/ 	.short	0x0010
        /*0034*/ 	.byte	0x00, 0xf5, 0x21, 0x00


	//----- nvinfo : EIATTR_KPARAM_INFO
	.align		4
.L_13:
        /*0038*/ 	.byte	0x04, 0x17
        /*003a*/ 	.short	(.L_15 - .L_14)
.L_14:
        /*003c*/ 	.word	0x00000000
        /*0040*/ 	.short	0x0001
        /*0042*/ 	.short	0x0008
        /*0044*/ 	.byte	0x00, 0xf5, 0x21, 0x00


	//----- nvinfo : EIATTR_KPARAM_INFO
	.align		4
.L_15:
        /*0048*/ 	.byte	0x04, 0x17
        /*004a*/ 	.short	(.L_17 - .L_16)
.L_16:
        /*004c*/ 	.word	0x00000000
        /*0050*/ 	.short	0x0000
        /*0052*/ 	.short	0x0000
        /*0054*/ 	.byte	0x00, 0xf5, 0x21, 0x00


	//----- nvinfo : EIATTR_SPARSE_MMA_MASK
	.align		4
.L_17:
        /*0058*/ 	.byte	0x03, 0x50
        /*005a*/ 	.short	0x0000


	//----- nvinfo : EIATTR_MAXREG_COUNT
	.align		4
        /*005c*/ 	.byte	0x03, 0x1b
        /*005e*/ 	.short	0x00ff


	//----- nvinfo : EIATTR_NUM_BARRIERS
	.align		4
        /*0060*/ 	.byte	0x02, 0x4c
        /*0062*/ 	.byte	0x01
	.zero		1


	//----- nvinfo : EIATTR_MERCURY_ISA_VERSION
	.align		4
        /*0064*/ 	.byte	0x03, 0x5f
        /*0066*/ 	.short	0x0101


	//----- nvinfo : EIATTR_VRC_CTA_INIT_COUNT
	.align		4
        /*0068*/ 	.byte	0x02, 0x4a
	.zero		1
	.zero		1


	//----- nvinfo : EIATTR_EXIT_INSTR_OFFSETS
	.align		4
        /*006c*/ 	.byte	0x04, 0x1c
        /*006e*/ 	.short	(.L_19 - .L_18)


	//   ....[0]....
.L_18:
        /*0070*/ 	.word	0x00000ac0


	//----- nvinfo : EIATTR_CBANK_PARAM_SIZE
	.align		4
.L_19:
        /*0074*/ 	.byte	0x03, 0x19
        /*0076*/ 	.short	0x0020


	//----- nvinfo : EIATTR_PARAM_CBANK
	.align		4
        /*0078*/ 	.byte	0x04, 0x0a
        /*007a*/ 	.short	(.L_21 - .L_20)
	.align		4
.L_20:
        /*007c*/ 	.word	index@(.nv.constant0._Z25matrixMultiplicationTiledPiS_S_ii)
        /*0080*/ 	.short	0x0380
        /*0082*/ 	.short	0x0020


	//----- nvinfo : EIATTR_SW_WAR
	.align		4
.L_21:
        /*0084*/ 	.byte	0x04, 0x36
        /*0086*/ 	.short	(.L_23 - .L_22)
.L_22:
        /*0088*/ 	.word	0x00000008
.L_23:


//--------------------- .nv.callgraph             --------------------------
	.section	.nv.callgraph,"",@"SHT_CUDA_CALLGRAPH"
	.align	4
	.sectionentsize	8
	.align		4
        /*0000*/ 	.word	0x00000000
	.align		4
        /*0004*/ 	.word	0xffffffff
	.align		4
        /*0008*/ 	.word	0x00000000
	.align		4
        /*000c*/ 	.word	0xfffffffe
	.align		4
        /*0010*/ 	.word	0x00000000
	.align		4
        /*0014*/ 	.word	0xfffffffd
	.align		4
        /*0018*/ 	.word	0x00000000
	.align		4
        /*001c*/ 	.word	0xfffffffc


//--------------------- .text._Z25matrixMultiplicationTiledPiS_S_ii --------------------------
	.section	.text._Z25matrixMultiplicationTiledPiS_S_ii,"ax",@progbits
	.align	128
        .global         _Z25matrixMultiplicationTiledPiS_S_ii
        .type           _Z25matrixMultiplicationTiledPiS_S_ii,@function
        .size           _Z25matrixMultiplicationTiledPiS_S_ii,(.L_x_8 - _Z25matrixMultiplicationTiledPiS_S_ii)
        .other          _Z25matrixMultiplicationTiledPiS_S_ii,@"STO_CUDA_ENTRY STV_DEFAULT"
_Z25matrixMultiplicationTiledPiS_S_ii:
.text._Z25matrixMultiplicationTiledPiS_S_ii:
[----:B------:R-:W-:Y:S08]  /*0000*/  LDC R1, c[0x0][0x37c] ;  /* 0x0000df00ff017b82 */ /* 0x000ff00000000800 */
[----:B------:R-:W0:Y:S01]  /*0010*/  LDC.64 R2, c[0x0][0x398] ;  /* 0x0000e600ff027b82 */ /* 0x000e220000000a00 */
[----:B------:R-:W1:Y:S01]  /*0020*/  S2R R8, SR_TID.X ;  /* 0x0000000000087919 */ /* 0x000e620000002100 */
[----:B------:R-:W2:Y:S01]  /*0030*/  LDCU.64 UR8, c[0x0][0x358] ;  /* 0x00006b00ff0877ac */ /* 0x000ea20008000a00 */
[----:B------:R-:W-:-:S05]  /*0040*/  MOV R18, RZ ;  /* 0x000000ff00127202 */ /* 0x000fca0000000f00 */
[----:B------:R-:W-:Y:S08]  /*0050*/  S2UR UR4, SR_CTAID.Y ;  /* 0x00000000000479c3 */ /* 0x000ff00000002600 */
[----:B------:R-:W1:Y:S01]  /*0060*/  S2UR UR5, SR_CTAID.X ;  /* 0x00000000000579c3 */ /* 0x000e620000002500 */
[----:B0-----:R-:W-:-:S04]  /*0070*/  IABS R7, R3 ;  /* 0x0000000300077213 */ /* 0x001fc80000000000 */
[----:B------:R-:W0:Y:S01]  /*0080*/  I2F.RP R0, R7 ;  /* 0x0000000700007306 */ /* 0x000e220000209400 */
[----:B-1----:R-:W-:-:S07]  /*0090*/  IMAD R13, R3, UR5, R8 ;  /* 0x00000005030d7c24 */ /* 0x002fce000f8e0208 */
[----:B0-----:R-:W0:Y:S02]  /*00a0*/  MUFU.RCP R0, R0 ;  /* 0x0000000000007308 */ /* 0x001e240000001000 */
[----:B0-----:R-:W-:-:S06]  /*00b0*/  IADD3 R4, PT, PT, R0, 0xffffffe, RZ ;  /* 0x0ffffffe00047810 */ /* 0x001fcc0007ffe0ff */
[----:B------:R0:W1:Y:S02]  /*00c0*/  F2I.FTZ.U32.TRUNC.NTZ R5, R4 ;  /* 0x0000000400057305 */ /* 0x000064000021f000 */
[----:B0-----:R-:W-:Y:S02]  /*00d0*/  HFMA2 R4, -RZ, RZ, 0, 0 ;  /* 0x00000000ff047431 */ /* 0x001fe400000001ff */
[----:B-1----:R-:W-:-:S04]  /*00e0*/  IMAD.MOV R6, RZ, RZ, -R5 ;  /* 0x000000ffff067224 */ /* 0x002fc800078e0a05 */
[----:B------:R-:W-:Y:S01]  /*00f0*/  IMAD R9, R6, R7, RZ ;  /* 0x0000000706097224 */ /* 0x000fe200078e02ff */
[----:B------:R-:W-:-:S03]  /*0100*/  IABS R6, R2 ;  /* 0x0000000200067213 */ /* 0x000fc60000000000 */
[----:B------:R-:W-:Y:S01]  /*0110*/  IMAD.HI.U32 R5, R5, R9, R4 ;  /* 0x0000000905057227 */ /* 0x000fe200078e0004 */
[----:B------:R-:W-:-:S04]  /*0120*/  LOP3.LUT R4, R2, R3, RZ, 0x3c, !PT ;  /* 0x0000000302047212 */ /* 0x000fc800078e3cff */
[----:B------:R-:W-:Y:S01]  /*0130*/  ISETP.GE.AND P1, PT, R4, RZ, PT ;  /* 0x000000ff0400720c */ /* 0x000fe20003f26270 */
[----:B------:R-:W-:-:S04]  /*0140*/  IMAD.HI.U32 R9, R5, R6, RZ ;  /* 0x0000000605097227 */ /* 0x000fc800078e00ff */
[----:B------:R-:W-:-:S04]  /*0150*/  IMAD.MOV R0, RZ, RZ, -R9 ;  /* 0x000000ffff007224 */ /* 0x000fc800078e0a09 */
[----:B------:R-:W-:-:S05]  /*0160*/  IMAD R0, R7, R0, R6 ;  /* 0x0000000007007224 */ /* 0x000fca00078e0206 */
[----:B------:R-:W-:-:S13]  /*0170*/  ISETP.GT.U32.AND P2, PT, R7, R0, PT ;  /* 0x000000000700720c */ /* 0x000fda0003f44070 */
[-C--:B------:R-:W-:Y:S01]  /*0180*/  @!P2 IADD3 R0, PT, PT, R0, -R7.reuse, RZ ;  /* 0x800000070000a210 */ /* 0x080fe20007ffe0ff */
[----:B------:R-:W-:Y:S01]  /*0190*/  @!P2 VIADD R9, R9, 0x1 ;  /* 0x000000010909a836 */ /* 0x000fe20000000000 */
[----:B------:R-:W-:Y:S02]  /*01a0*/  ISETP.NE.AND P2, PT, R3, RZ, PT ;  /* 0x000000ff0300720c */ /* 0x000fe40003f45270 */
[----:B------:R-:W-:Y:S02]  /*01b0*/  ISETP.GE.U32.AND P0, PT, R0, R7, PT ;  /* 0x000000070000720c */ /* 0x000fe40003f06070 */
[----:B------:R-:W0:Y:S11]  /*01c0*/  S2R R0, SR_TID.Y ;  /* 0x0000000000007919 */ /* 0x000e360000002200 */
[----:B------:R-:W-:-:S05]  /*01d0*/  @P0 IADD3 R9, PT, PT, R9, 0x1, RZ ;  /* 0x0000000109090810 */ /* 0x000fca0007ffe0ff */
[----:B------:R-:W-:Y:S01]  /*01e0*/  @!P1 IMAD.MOV R9, RZ, RZ, -R9 ;  /* 0x000000ffff099224 */ /* 0x000fe200078e0a09 */
[----:B------:R-:W-:-:S04]  /*01f0*/  @!P2 LOP3.LUT R9, RZ, R3, RZ, 0x33, !PT ;  /* 0x00000003ff09a212 */ /* 0x000fc800078e33ff */
[----:B------:R-:W-:Y:S01]  /*0200*/  ISETP.GE.AND P0, PT, R9, 0x1, PT ;  /* 0x000000010900780c */ /* 0x000fe20003f06270 */
[----:B0-----:R-:W-:-:S12]  /*0210*/  IMAD R11, R3, UR4, R0 ;  /* 0x00000004030b7c24 */ /* 0x001fd8000f8e0200 */
[----:B--2---:R-:W-:Y:S05]  /*0220*/  @!P0 BRA `(.L_x_0) ;  /* 0x0000000800148947 */ /* 0x004fea0003800000 */
[----:B------:R-:W0:Y:S01]  /*0230*/  S2UR UR5, SR_CgaCtaId ;  /* 0x00000000000579c3 */ /* 0x000e220000008800 */
[----:B------:R-:W-:Y:S01]  /*0240*/  UMOV UR4, 0x400 ;  /* 0x0000040000047882 */ /* 0x000fe20000000000 */
[----:B------:R-:W-:Y:S01]  /*0250*/  IMAD R15, R0, R3, RZ ;  /* 0x00000003000f7224 */ /* 0x000fe200078e02ff */
[----:B------:R-:W-:Y:S01]  /*0260*/  LOP3.LUT R12, R3, 0x7ffffff8, RZ, 0xc0, !PT ;  /* 0x7ffffff8030c7812 */ /* 0x000fe200078ec0ff */
[----:B------:R-:W-:Y:S01]  /*0270*/  IMAD R10, R11, R2, R8 ;  /* 0x000000020b0a7224 */ /* 0x000fe200078e0208 */
[C---:B------:R-:W-:Y:S01]  /*0280*/  LOP3.LUT R20, R3.reuse, 0x7, RZ, 0xc0, !PT ;  /* 0x0000000703147812 */ /* 0x040fe200078ec0ff */
[----:B------:R-:W-:Y:S01]  /*0290*/  IMAD.MOV.U32 R18, RZ, RZ, RZ ;  /* 0x000000ffff127224 */ /* 0x000fe200078e00ff */
[----:B------:R-:W-:Y:S02]  /*02a0*/  LOP3.LUT R14, R3, 0x3, RZ, 0xc0, !PT ;  /* 0x00000003030e7812 */ /* 0x000fe400078ec0ff */
[----:B------:R-:W-:Y:S01]  /*02b0*/  IADD3 R16, PT, PT, -R12, RZ, RZ ;  /* 0x000000ff0c107210 */ /* 0x000fe20007ffe1ff */
[----:B0-----:R-:W-:-:S06]  /*02c0*/  ULEA UR4, UR5, UR4, 0x18 ;  /* 0x0000000405047291 */ /* 0x001fcc000f8ec0ff */
[----:B------:R-:W-:Y:S01]  /*02d0*/  LEA R17, R15, UR4, 0x2 ;  /* 0x000000040f117c11 */ /* 0x000fe2000f8e10ff */
[----:B------:R-:W-:-:S04]  /*02e0*/  UMOV UR4, URZ ;  /* 0x000000ff00047c82 */ /* 0x000fc80008000000 */
[----:B------:R-:W-:-:S07]  /*02f0*/  VIADD R17, R17, 0x10 ;  /* 0x0000001011117836 */ /* 0x000fce0000000000 */
.L_x_6:
[----:B0-----:R-:W0:Y:S08]  /*0300*/  LDC.64 R2, c[0x0][0x398] ;  /* 0x0000e600ff027b82 */ /* 0x001e300000000a00 */
[----:B------:R-:W1:Y:S08]  /*0310*/  LDC.64 R6, c[0x0][0x380] ;  /* 0x0000e000ff067b82 */ /* 0x000e700000000a00 */
[----:B------:R-:W2:Y:S01]  /*0320*/  LDC.64 R4, c[0x0][0x388] ;  /* 0x0000e200ff047b82 */ /* 0x000ea20000000a00 */
[----:B0-----:R-:W-:-:S02]  /*0330*/  IMAD R21, R3, UR4, R0 ;  /* 0x0000000403157c24 */ /* 0x001fc4000f8e0200 */
[----:B------:R-:W-:Y:S02]  /*0340*/  IMAD R19, R3, UR4, R10 ;  /* 0x0000000403137c24 */ /* 0x000fe4000f8e020a */
[----:B------:R-:W-:Y:S02]  /*0350*/  IMAD R21, R21, R2, R13 ;  /* 0x0000000215157224 */ /* 0x000fe400078e020d */
[----:B-1----:R-:W-:-:S06]  /*0360*/  IMAD.WIDE.U32 R6, R19, 0x4, R6 ;  /* 0x0000000413067825 */ /* 0x002fcc00078e0006 */
[----:B------:R-:W3:Y:S01]  /*0370*/  LDG.E R6, desc[UR8][R6.64] ;  /* 0x0000000806067981 */ /* 0x000ee2000c1e1900 */
[----:B--2---:R-:W-:-:S06]  /*0380*/  IMAD.WIDE.U32 R4, R21, 0x4, R4 ;  /* 0x0000000415047825 */ /* 0x004fcc00078e0004 */
[----:B------:R-:W2:Y:S01]  /*0390*/  LDG.E R4, desc[UR8][R4.64] ;  /* 0x0000000804047981 */ /* 0x000ea2000c1e1900 */
[----:B------:R-:W0:Y:S01]  /*03a0*/  S2UR UR7, SR_CgaCtaId ;  /* 0x00000000000779c3 */ /* 0x000e220000008800 */
[----:B------:R-:W-:Y:S02]  /*03b0*/  UMOV UR6, 0x400 ;  /* 0x0000040000067882 */ /* 0x000fe40000000000 */
[----:B------:R-:W-:Y:S01]  /*03c0*/  UIADD3 UR5, UPT, UPT, UR6, 0x1000, URZ ;  /* 0x0000100006057890 */ /* 0x000fe2000fffe0ff */
[----:B------:R-:W-:Y:S02]  /*03d0*/  ISETP.GE.AND P1, PT, R3, 0x1, PT ;  /* 0x000000010300780c */ /* 0x000fe40003f26270 */
[----:B------:R-:W-:Y:S01]  /*03e0*/  IADD3 R19, PT, PT, R15, R8, RZ ;  /* 0x000000080f137210 */ /* 0x000fe20007ffe0ff */
[----:B------:R-:W-:Y:S02]  /*03f0*/  UIADD3 UR4, UPT, UPT, UR4, 0x1, URZ ;  /* 0x0000000104047890 */ /* 0x000fe4000fffe0ff */
[----:B0-----:R-:W-:-:S02]  /*0400*/  ULEA UR6, UR7, UR6, 0x18 ;  /* 0x0000000607067291 */ /* 0x001fc4000f8ec0ff */
[----:B------:R-:W-:-:S04]  /*0410*/  ULEA UR5, UR7, UR5, 0x18 ;  /* 0x0000000507057291 */ /* 0x000fc8000f8ec0ff */
[C---:B------:R-:W-:Y:S02]  /*0420*/  LEA R21, R19.reuse, UR6, 0x2 ;  /* 0x0000000613157c11 */ /* 0x040fe4000f8e10ff */
[----:B------:R-:W-:Y:S02]  /*0430*/  LEA R19, R19, UR5, 0x2 ;  /* 0x0000000513137c11 */ /* 0x000fe4000f8e10ff */
[----:B------:R-:W-:Y:S01]  /*0440*/  ISETP.NE.AND P0, PT, R9, UR4, PT ;  /* 0x0000000409007c0c */ /* 0x000fe2000bf05270 */
[----:B---3--:R0:W-:Y:S04]  /*0450*/  STS [R21], R6 ;  /* 0x0000000615007388 */ /* 0x0081e80000000800 */
[----:B--2---:R0:W-:Y:S01]  /*0460*/  STS [R19], R4 ;  /* 0x0000000413007388 */ /* 0x0041e20000000800 */
[----:B------:R-:W-:Y:S06]  /*0470*/  BAR.SYNC.DEFER_BLOCKING 0x0 ;  /* 0x0000000000007b1d */ /* 0x000fec0000010000 */
[----:B------:R-:W-:Y:S05]  /*0480*/  @!P1 BRA `(.L_x_1) ;  /* 0x0000000400749947 */ /* 0x000fea0003800000 */
[----:B------:R-:W-:Y:S01]  /*0490*/  ISETP.GE.U32.AND P1, PT, R3, 0x8, PT ;  /* 0x000000080300780c */ /* 0x000fe20003f26070 */
[----:B0-----:R-:W-:-:S12]  /*04a0*/  IMAD.MOV.U32 R4, RZ, RZ, RZ ;  /* 0x000000ffff047224 */ /* 0x001fd800078e00ff */
[----:B------:R-:W-:Y:S05]  /*04b0*/  @!P1 BRA `(.L_x_2) ;  /* 0x0000000000a09947 */ /* 0x000fea0003800000 */
[----:B------:R-:W-:Y:S01]  /*04c0*/  LEA R6, R8, UR5, 0x2 ;  /* 0x0000000508067c11 */ /* 0x000fe2000f8e10ff */
[----:B------:R-:W-:Y:S01]  /*04d0*/  IMAD.MOV.U32 R5, RZ, RZ, R16 ;  /* 0x000000ffff057224 */ /* 0x000fe200078e0010 */
[----:B------:R-:W-:-:S07]  /*04e0*/  MOV R4, R17 ;  /* 0x0000001100047202 */ /* 0x000fce0000000f00 */
.L_x_3:
[----:B------:R-:W-:Y:S01]  /*04f0*/  LDS R21, [R4+-0x10] ;  /* 0xfffff00004157984 */ /* 0x000fe20000000800 */
[----:B------:R-:W-:Y:S01]  /*0500*/  LEA R26, R3, R6, 0x2 ;  /* 0x00000006031a7211 */ /* 0x000fe200078e10ff */
[----:B------:R-:W-:Y:S02]  /*0510*/  VIADD R5, R5, 0x8 ;  /* 0x0000000805057836 */ /* 0x000fe40000000000 */
[----:B------:R0:W1:Y:S02]  /*0520*/  LDS R23, [R6] ;  /* 0x0000000006177984 */ /* 0x0000640000000800 */
[----:B------:R-:W-:Y:S01]  /*0530*/  IMAD R28, R3, 0x4, R26 ;  /* 0x00000004031c7824 */ /* 0x000fe200078e021a */
[----:B------:R-:W-:Y:S01]  /*0540*/  ISETP.NE.AND P1, PT, R5, RZ, PT ;  /* 0x000000ff0500720c */ /* 0x000fe20003f25270 */
[----:B------:R-:W-:Y:S03]  /*0550*/  LDS R7, [R4+-0xc] ;  /* 0xfffff40004077984 */ /* 0x000fe60000000800 */
[C---:B------:R-:W-:Y:S01]  /*0560*/  LEA R25, R3.reuse, R28, 0x2 ;  /* 0x0000001c03197211 */ /* 0x040fe200078e10ff */
[----:B------:R-:W2:Y:S01]  /*0570*/  LDS R26, [R26] ;  /* 0x000000001a1a7984 */ /* 0x000ea20000000800 */
[----:B0-----:R-:W-:-:S03]  /*0580*/  LEA R6, R3, R6, 0x5 ;  /* 0x0000000603067211 */ /* 0x001fc600078e28ff */
[----:B------:R-:W-:Y:S04]  /*0590*/  LDS R19, [R28] ;  /* 0x000000001c137984 */ /* 0x000fe80000000800 */
[----:B------:R-:W0:Y:S01]  /*05a0*/  LDS R22, [R4+-0x8] ;  /* 0xfffff80004167984 */ /* 0x000e220000000800 */
[----:B-1----:R-:W-:-:S03]  /*05b0*/  IMAD R24, R21, R23, R18 ;  /* 0x0000001715187224 */ /* 0x002fc600078e0212 */
[----:B------:R-:W-:Y:S04]  /*05c0*/  LDS R18, [R4+-0x4] ;  /* 0xfffffc0004127984 */ /* 0x000fe80000000800 */
[----:B------:R1:W3:Y:S01]  /*05d0*/  LDS R21, [R25] ;  /* 0x0000000019157984 */ /* 0x0002e20000000800 */
[----:B--2---:R-:W-:Y:S02]  /*05e0*/  IMAD R7, R7, R26, R24 ;  /* 0x0000001a07077224 */ /* 0x004fe400078e0218 */
[C---:B------:R-:W-:Y:S01]  /*05f0*/  IMAD R24, R3.reuse, 0x4, R25 ;  /* 0x0000000403187824 */ /* 0x040fe200078e0219 */
[----:B------:R-:W-:Y:S04]  /*0600*/  LDS R26, [R4+0x8] ;  /* 0x00000800041a7984 */ /* 0x000fe80000000800 */
[----:B------:R-:W-:Y:S01]  /*0610*/  LEA R23, R3, R24, 0x2 ;  /* 0x0000001803177211 */ /* 0x000fe200078e10ff */
[----:B0-----:R-:W-:-:S02]  /*0620*/  IMAD R19, R22, R19, R7 ;  /* 0x0000001316137224 */ /* 0x001fc400078e0207 */
[----:B------:R-:W-:Y:S02]  /*0630*/  LDS R7, [R4] ;  /* 0x0000000004077984 */ /* 0x000fe40000000800 */
[C---:B------:R-:W-:Y:S02]  /*0640*/  IMAD R28, R3.reuse, 0x4, R23 ;  /* 0x00000004031c7824 */ /* 0x040fe400078e0217 */
[----:B------:R-:W0:Y:S03]  /*0650*/  LDS R22, [R24] ;  /* 0x0000000018167984 */ /* 0x000e260000000800 */
[----:B-1----:R-:W-:Y:S01]  /*0660*/  LEA R25, R3, R28, 0x2 ;  /* 0x0000001c03197211 */ /* 0x002fe200078e10ff */
[----:B------:R-:W-:Y:S04]  /*0670*/  LDS R23, [R23] ;  /* 0x0000000017177984 */ /* 0x000fe80000000800 */
[----:B------:R-:W-:Y:S04]  /*0680*/  LDS R28, [R28] ;  /* 0x000000001c1c7984 */ /* 0x000fe80000000800 */
[----:B------:R-:W-:Y:S01]  /*0690*/  LDS R25, [R25] ;  /* 0x0000000019197984 */ /* 0x000fe20000000800 */
[----:B---3--:R-:W-:-:S03]  /*06a0*/  IMAD R19, R18, R21, R19 ;  /* 0x0000001512137224 */ /* 0x008fc600078e0213 */
[----:B------:R-:W1:Y:S04]  /*06b0*/  LDS R18, [R4+0x4] ;  /* 0x0000040004127984 */ /* 0x000e680000000800 */
[----:B------:R2:W3:Y:S02]  /*06c0*/  LDS R21, [R4+0xc] ;  /* 0x00000c0004157984 */ /* 0x0004e40000000800 */
[----:B--2---:R-:W-:Y:S02]  /*06d0*/  VIADD R4, R4, 0x20 ;  /* 0x0000002004047836 */ /* 0x004fe40000000000 */
[----:B0-----:R-:W-:-:S04]  /*06e0*/  IMAD R7, R7, R22, R19 ;  /* 0x0000001607077224 */ /* 0x001fc800078e0213 */
[----:B-1----:R-:W-:-:S04]  /*06f0*/  IMAD R7, R18, R23, R7 ;  /* 0x0000001712077224 */ /* 0x002fc800078e0207 */
[----:B------:R-:W-:-:S04]  /*0700*/  IMAD R7, R26, R28, R7 ;  /* 0x0000001c1a077224 */ /* 0x000fc800078e0207 */
[----:B---3--:R-:W-:Y:S01]  /*0710*/  IMAD R18, R21, R25, R7 ;  /* 0x0000001915127224 */ /* 0x008fe200078e0207 */
[----:B------:R-:W-:Y:S06]  /*0720*/  @P1 BRA `(.L_x_3) ;  /* 0xfffffffc00701947 */ /* 0x000fec000383ffff */
[----:B------:R-:W-:-:S07]  /*0730*/  MOV R4, R12 ;  /* 0x0000000c00047202 */ /* 0x000fce0000000f00 */
.L_x_2:
[----:B------:R-:W-:-:S13]  /*0740*/  ISETP.NE.AND P1, PT, R20, RZ, PT ;  /* 0x000000ff1400720c */ /* 0x000fda0003f25270 */
[----:B------:R-:W-:Y:S05]  /*0750*/  @!P1 BRA `(.L_x_1) ;  /* 0x0000000000c09947 */ /* 0x000fea0003800000 */
[----:B------:R-:W-:Y:S01]  /*0760*/  VIADD R5, R20, 0xffffffff ;  /* 0xffffffff14057836 */ /* 0x000fe20000000000 */
[----:B------:R-:W-:-:S04]  /*0770*/  ISETP.NE.AND P2, PT, R14, RZ, PT ;  /* 0x000000ff0e00720c */ /* 0x000fc80003f45270 */
[----:B------:R-:W-:-:S13]  /*0780*/  ISETP.GE.U32.AND P1, PT, R5, 0x3, PT ;  /* 0x000000030500780c */ /* 0x000fda0003f26070 */
[----:B------:R-:W-:Y:S05]  /*0790*/  @!P1 BRA `(.L_x_4) ;  /* 0x0000000000509947 */ /* 0x000fea0003800000 */
[C---:B------:R-:W-:Y:S01]  /*07a0*/  IMAD R6, R4.reuse, R3, R8 ;  /* 0x0000000304067224 */ /* 0x040fe200078e0208 */
[----:B------:R-:W-:Y:S02]  /*07b0*/  IADD3 R5, PT, PT, R15, R4, RZ ;  /* 0x000000040f057210 */ /* 0x000fe40007ffe0ff */
[----:B------:R-:W-:Y:S02]  /*07c0*/  IADD3 R4, PT, PT, R4, 0x4, RZ ;  /* 0x0000000404047810 */ /* 0x000fe40007ffe0ff */
[----:B------:R-:W-:Y:S02]  /*07d0*/  LEA R6, R6, UR5, 0x2 ;  /* 0x0000000506067c11 */ /* 0x000fe4000f8e10ff */
[----:B------:R-:W-:-:S03]  /*07e0*/  LEA R5, R5, UR6, 0x2 ;  /* 0x0000000605057c11 */ /* 0x000fc6000f8e10ff */
[C---:B------:R-:W-:Y:S01]  /*07f0*/  IMAD R24, R3.reuse, 0x4, R6 ;  /* 0x0000000403187824 */ /* 0x040fe200078e0206 */
[----:B------:R-:W-:Y:S04]  /*0800*/  LDS R19, [R6] ;  /* 0x0000000006137984 */ /* 0x000fe80000000800 */
[----:B------:R-:W0:Y:S01]  /*0810*/  LDS R7, [R5] ;  /* 0x0000000005077984 */ /* 0x000e220000000800 */
[----:B------:R-:W-:-:S03]  /*0820*/  LEA R28, R3, R24, 0x2 ;  /* 0x00000018031c7211 */ /* 0x000fc600078e10ff */
[----:B------:R-:W-:Y:S02]  /*0830*/  LDS R22, [R5+0x4] ;  /* 0x0000040005167984 */ /* 0x000fe40000000800 */
[----:B------:R-:W-:Y:S02]  /*0840*/  IMAD R23, R3, 0x4, R28 ;  /* 0x0000000403177824 */ /* 0x000fe400078e021c */
[----:B------:R-:W1:Y:S04]  /*0850*/  LDS R24, [R24] ;  /* 0x0000000018187984 */ /* 0x000e680000000800 */
[----:B------:R-:W-:Y:S04]  /*0860*/  LDS R26, [R5+0x8] ;  /* 0x00000800051a7984 */ /* 0x000fe80000000800 */
[----:B------:R-:W2:Y:S04]  /*0870*/  LDS R28, [R28] ;  /* 0x000000001c1c7984 */ /* 0x000ea80000000800 */
[----:B------:R-:W-:Y:S04]  /*0880*/  LDS R21, [R5+0xc] ;  /* 0x00000c0005157984 */ /* 0x000fe80000000800 */
[----:B------:R-:W3:Y:S01]  /*0890*/  LDS R23, [R23] ;  /* 0x0000000017177984 */ /* 0x000ee20000000800 */
[----:B0-----:R-:W-:-:S04]  /*08a0*/  IMAD R7, R7, R19, R18 ;  /* 0x0000001307077224 */ /* 0x001fc800078e0212 */
[----:B-1----:R-:W-:-:S04]  /*08b0*/  IMAD R7, R22, R24, R7 ;  /* 0x0000001816077224 */ /* 0x002fc800078e0207 */
[----:B--2---:R-:W-:-:S04]  /*08c0*/  IMAD R7, R26, R28, R7 ;  /* 0x0000001c1a077224 */ /* 0x004fc800078e0207 */
[----:B---3--:R-:W-:-:S07]  /*08d0*/  IMAD R18, R21, R23, R7 ;  /* 0x0000001715127224 */ /* 0x008fce00078e0207 */
.L_x_4:
[----:B------:R-:W-:Y:S05]  /*08e0*/  @!P2 BRA `(.L_x_1) ;  /* 0x00000000005ca947 */ /* 0x000fea0003800000 */
[----:B------:R-:W-:Y:S02]  /*08f0*/  ISETP.NE.AND P1, PT, R14, 0x1, PT ;  /* 0x000000010e00780c */ /* 0x000fe40003f25270 */
[----:B------:R-:W-:-:S11]  /*0900*/  LOP3.LUT P2, RZ, R3, 0x1, RZ, 0xc0, !PT ;  /* 0x0000000103ff7812 */ /* 0x000fd6000784c0ff */
[----:B------:R-:W-:Y:S05]  /*0910*/  @!P1 BRA `(.L_x_5) ;  /* 0x0000000000309947 */ /* 0x000fea0003800000 */
[C---:B------:R-:W-:Y:S01]  /*0920*/  IMAD R6, R4.reuse, R3, R8 ;  /* 0x0000000304067224 */ /* 0x040fe200078e0208 */
[----:B------:R-:W-:Y:S02]  /*0930*/  IADD3 R5, PT, PT, R15, R4, RZ ;  /* 0x000000040f057210 */ /* 0x000fe40007ffe0ff */
[----:B------:R-:W-:Y:S02]  /*0940*/  IADD3 R4, PT, PT, R4, 0x2, RZ ;  /* 0x0000000204047810 */ /* 0x000fe40007ffe0ff */
[----:B------:R-:W-:Y:S02]  /*0950*/  LEA R6, R6, UR5, 0x2 ;  /* 0x0000000506067c11 */ /* 0x000fe4000f8e10ff */
[----:B------:R-:W-:-:S03]  /*0960*/  LEA R5, R5, UR6, 0x2 ;  /* 0x0000000605057c11 */ /* 0x000fc6000f8e10ff */
[----:B------:R-:W-:Y:S01]  /*0970*/  IMAD R21, R3, 0x4, R6 ;  /* 0x0000000403157824 */ /* 0x000fe200078e0206 */
[----:B------:R-:W-:Y:S04]  /*0980*/  LDS R19, [R6] ;  /* 0x0000000006137984 */ /* 0x000fe80000000800 */
[----:B------:R-:W0:Y:S04]  /*0990*/  LDS R7, [R5] ;  /* 0x0000000005077984 */ /* 0x000e280000000800 */
[----:B------:R-:W-:Y:S04]  /*09a0*/  LDS R22, [R5+0x4] ;  /* 0x0000040005167984 */ /* 0x000fe80000000800 */
[----:B------:R-:W1:Y:S01]  /*09b0*/  LDS R21, [R21] ;  /* 0x0000000015157984 */ /* 0x000e620000000800 */
[----:B0-----:R-:W-:-:S04]  /*09c0*/  IMAD R7, R7, R19, R18 ;  /* 0x0000001307077224 */ /* 0x001fc800078e0212 */
[----:B-1----:R-:W-:-:S07]  /*09d0*/  IMAD R18, R22, R21, R7 ;  /* 0x0000001516127224 */ /* 0x002fce00078e0207 */
.L_x_5:
[----:B------:R-:W-:Y:S05]  /*09e0*/  @!P2 BRA `(.L_x_1) ;  /* 0x00000000001ca947 */ /* 0x000fea0003800000 */
[----:B------:R-:W-:Y:S01]  /*09f0*/  IMAD R5, R4, R3, R8 ;  /* 0x0000000304057224 */ /* 0x000fe200078e0208 */
[----:B------:R-:W-:-:S04]  /*0a00*/  IADD3 R3, PT, PT, R15, R4, RZ ;  /* 0x000000040f037210 */ /* 0x000fc80007ffe0ff */
[----:B------:R-:W-:Y:S02]  /*0a10*/  LEA R3, R3, UR6, 0x2 ;  /* 0x0000000603037c11 */ /* 0x000fe4000f8e10ff */
[----:B------:R-:W-:-:S04]  /*0a20*/  LEA R5, R5, UR5, 0x2 ;  /* 0x0000000505057c11 */ /* 0x000fc8000f8e10ff */
[----:B------:R-:W-:Y:S04]  /*0a30*/  LDS R3, [R3] ;  /* 0x0000000003037984 */ /* 0x000fe80000000800 */
[----:B------:R-:W0:Y:S02]  /*0a40*/  LDS R5, [R5] ;  /* 0x0000000005057984 */ /* 0x000e240000000800 */
[----:B0-----:R-:W-:-:S07]  /*0a50*/  IMAD R18, R3, R5, R18 ;  /* 0x0000000503127224 */ /* 0x001fce00078e0212 */
.L_x_1:
[----:B------:R-:W-:Y:S06]  /*0a60*/  BAR.SYNC.DEFER_BLOCKING 0x0 ;  /* 0x0000000000007b1d */ /* 0x000fec0000010000 */
[----:B------:R-:W-:Y:S05]  /*0a70*/  @P0 BRA `(.L_x_6) ;  /* 0xfffffff800200947 */ /* 0x000fea000383ffff */
.L_x_0:
[----:B0-----:R-:W0:Y:S01]  /*0a80*/  LDC.64 R4, c[0x0][0x390] ;  /* 0x0000e400ff047b82 */ /* 0x001e220000000a00 */
[----:B------:R-:W-:-:S04]  /*0a90*/  IMAD R3, R11, R2, R13 ;  /* 0x000000020b037224 */ /* 0x000fc800078e020d */
[----:B0-----:R-:W-:-:S05]  /*0aa0*/  IMAD.WIDE R2, R3, 0x4, R4 ;  /* 0x0000000403027825 */ /* 0x001fca00078e0204 */
[----:B------:R-:W-:Y:S01]  /*0ab0*/  STG.E desc[UR8][R2.64], R18 ;  /* 0x0000001202007986 */ /* 0x000fe2000c101908 */
[----:B------:R-:W-:Y:S05]  /*0ac0*/  EXIT ;  /* 0x000000000000794d */ /* 0x000fea0003800000 */
.L_x_7:
[----:B------:R-:W-:-:S00]  /*0ad0*/  BRA `(.L_x_7) ;  /* 0xfffffffc00fc7947 */ /* 0x000fc0000383ffff */
[----:B------:R-:W-:-:S00]  /*0ae0*/  NOP ;  /* 0x0000000000007918 */ /* 0x000fc00000000000 */
        /* <DEDUP_REMOVED lines=9> */
.L_x_8:


//--------------------- .nv.shared._Z25matrixMultiplicationTiledPiS_S_ii --------------------------
	.section	.nv.shared._Z25matrixMultiplicationTiledPiS_S_ii,"aw",@nobits
	.sectionflags	@""
	.align	4
.nv.shared._Z25matrixMultiplicationTiledPiS_S_ii:
	.zero		9216


//--------------------- .nv.shared.reserved.0     --------------------------
	.section	.nv.shared.reserved.0,"aw",@nobits
	.weak		__nv_reservedSMEM_offset_0_alias
	.size		__nv_reservedSMEM_offset_0_alias, 0, 64
	.other		__nv_reservedSMEM_offset_0_alias,@"STO_CUDA_RESERVED_SHARED STV_DEFAULT"
__nv_reservedSMEM_offset_0_alias:
	.zero		0
	.zero		64


//--------------------- .nv.constant0._Z25matrixMultiplicationTiledPiS_S_ii --------------------------
	.section	.nv.constant0._Z25matrixMultiplicationTiledPiS_S_ii,"a",@progbits
	.sectionflags	@""
	.align	4
.nv.constant0._Z25matrixMultiplicationTiledPiS_S_ii:
	.zero		928


//--------------------- SYMBOLS --------------------------

	.type		.nv.reservedSmem.offset0,@object
	.size		.nv.reservedSmem.offset0,0x4
	.type		.nv.reservedSmem.cap,@object
	.size		.nv.reservedSmem.cap,0x4
